	.headerflags	@"EF_CUDA_TEXMODE_UNIFIED EF_CUDA_64BIT_ADDRESS EF_CUDA_ACCELERATORS EF_CUDA_SM90 EF_CUDA_VIRTUAL_SM(EF_CUDA_SM90)"
	.elftype	@"ET_EXEC"


//--------------------- .nv.info                  --------------------------
	.section	.nv.info,"",@"SHT_CUDA_INFO"
	.align	4


	//----- nvinfo : EIATTR_REGCOUNT
	.align		4
        /*0000*/ 	.byte	0x04, 0x2f
        /*0002*/ 	.short	(.L_1 - .L_0)
	.align		4
.L_0:
        /*0004*/ 	.word	index@(triton_poi_fused_clone_0)
        /*0008*/ 	.word	0x0000000e


	//----- nvinfo : EIATTR_MIN_STACK_SIZE
	.align		4
.L_1:
        /*000c*/ 	.byte	0x04, 0x12
        /*000e*/ 	.short	(.L_3 - .L_2)
	.align		4
.L_2:
        /*0010*/ 	.word	index@(triton_poi_fused_clone_0)
        /*0014*/ 	.word	0x00000000


	//----- nvinfo : EIATTR_FRAME_SIZE
	.align		4
.L_3:
        /*0018*/ 	.byte	0x04, 0x11
        /*001a*/ 	.short	(.L_5 - .L_4)
	.align		4
.L_4:
        /*001c*/ 	.word	index@(triton_poi_fused_clone_0)
        /*0020*/ 	.word	0x00000000


	//----- nvinfo : EIATTR_MIN_STACK_SIZE
	.align		4
.L_5:
        /*0024*/ 	.byte	0x04, 0x12
        /*0026*/ 	.short	(.L_7 - .L_6)
	.align		4
.L_6:
        /*0028*/ 	.word	index@(triton_poi_fused_clone_0)
        /*002c*/ 	.word	0x00000000
.L_7:


//--------------------- .nv.info.triton_poi_fused_clone_0 --------------------------
	.section	.nv.info.triton_poi_fused_clone_0,"",@"SHT_CUDA_INFO"
	.sectionflags	@""
	.align	4


	//----- nvinfo : EIATTR_CUDA_API_VERSION
	.align		4
        /*0000*/ 	.byte	0x04, 0x37
        /*0002*/ 	.short	(.L_9 - .L_8)
.L_8:
        /*0004*/ 	.word	0x0000007c


	//----- nvinfo : EIATTR_KPARAM_INFO
	.align		4
.L_9:
        /*0008*/ 	.byte	0x04, 0x17
        /*000a*/ 	.short	(.L_11 - .L_10)
.L_10:
        /*000c*/ 	.word	0x00000000
        /*0010*/ 	.short	0x0003
        /*0012*/ 	.short	0x0014
        /*0014*/ 	.byte	0x00, 0xf0, 0x11, 0x00


	//----- nvinfo : EIATTR_KPARAM_INFO
	.align		4
.L_11:
        /*0018*/ 	.byte	0x04, 0x17
        /*001a*/ 	.short	(.L_13 - .L_12)
.L_12:
        /*001c*/ 	.word	0x00000000
        /*0020*/ 	.short	0x0002
        /*0022*/ 	.short	0x0010
        /*0024*/ 	.byte	0x00, 0xf0, 0x11, 0x00


	//----- nvinfo : EIATTR_KPARAM_INFO
	.align		4
.L_13:
        /*0028*/ 	.byte	0x04, 0x17
        /*002a*/ 	.short	(.L_15 - .L_14)
.L_14:
        /*002c*/ 	.word	0x00000000
        /*0030*/ 	.short	0x0001
        /*0032*/ 	.short	0x0008
        /*0034*/ 	.byte	0x00, 0xf4, 0x21, 0x00


	//----- nvinfo : EIATTR_KPARAM_INFO
	.align		4
.L_15:
        /*0038*/ 	.byte	0x04, 0x17
        /*003a*/ 	.short	(.L_17 - .L_16)
.L_16:
        /*003c*/ 	.word	0x00000000
        /*0040*/ 	.short	0x0000
        /*0042*/ 	.short	0x0000
        /*0044*/ 	.byte	0x00, 0xf4, 0x21, 0x00


	//----- nvinfo : EIATTR_SPARSE_MMA_MASK
	.align		4
.L_17:
        /*0048*/ 	.byte	0x03, 0x50
        /*004a*/ 	.short	0x0000


	//----- nvinfo : EIATTR_MAXREG_COUNT
	.align		4
        /*004c*/ 	.byte	0x03, 0x1b
        /*004e*/ 	.short	0x00ff


	//----- nvinfo : EIATTR_EXIT_INSTR_OFFSETS
	.align		4
        /*0050*/ 	.byte	0x04, 0x1c
        /*0052*/ 	.short	(.L_19 - .L_18)


	//   ....[0]....
.L_18:
        /*0054*/ 	.word	0x000002a0


	//   ....[1]....
        /*0058*/ 	.word	0x00000310


	//----- nvinfo : EIATTR_REQNTID
	.align		4
.L_19:
        /*005c*/ 	.byte	0x04, 0x10
        /*005e*/ 	.short	(.L_21 - .L_20)
.L_20:
        /*0060*/ 	.word	0x00000080
        /*0064*/ 	.word	0x00000001
        /*0068*/ 	.word	0x00000001


	//----- nvinfo : EIATTR_CBANK_PARAM_SIZE
	.align		4
.L_21:
        /*006c*/ 	.byte	0x03, 0x19
        /*006e*/ 	.short	0x0018


	//----- nvinfo : EIATTR_PARAM_CBANK
	.align		4
        /*0070*/ 	.byte	0x04, 0x0a
        /*0072*/ 	.short	(.L_23 - .L_22)
	.align		4
.L_22:
        /*0074*/ 	.word	index@(.nv.constant0.triton_poi_fused_clone_0)
        /*0078*/ 	.short	0x0210
        /*007a*/ 	.short	0x0018


	//----- nvinfo : EIATTR_SW_WAR
	.align		4
.L_23:
        /*007c*/ 	.byte	0x04, 0x36
        /*007e*/ 	.short	(.L_25 - .L_24)
.L_24:
        /*0080*/ 	.word	0x00000008
.L_25:


//--------------------- .nv.callgraph             --------------------------
	.section	.nv.callgraph,"",@"SHT_CUDA_CALLGRAPH"
	.align	4
	.sectionentsize	8
	.align		4
        /*0000*/ 	.word	0x00000000
	.align		4
        /*0004*/ 	.word	0xffffffff
	.align		4
        /*0008*/ 	.word	0x00000000
	.align		4
        /*000c*/ 	.word	0xfffffffe
	.align		4
        /*0010*/ 	.word	0x00000000
	.align		4
        /*0014*/ 	.word	0xfffffffd
	.align		4
        /*0018*/ 	.word	0x00000000
	.align		4
        /*001c*/ 	.word	0xfffffffc


//--------------------- .text.triton_poi_fused_clone_0 --------------------------
	.section	.text.triton_poi_fused_clone_0,"ax",@progbits
	.sectionflags	@"SHF_BARRIERS=1"
	.align	128
        .global         triton_poi_fused_clone_0
        .type           triton_poi_fused_clone_0,@function
        .size           triton_poi_fused_clone_0,(.L_x_1 - triton_poi_fused_clone_0)
        .other          triton_poi_fused_clone_0,@"STO_CUDA_ENTRY STV_DEFAULT"
triton_poi_fused_clone_0:
.text.triton_poi_fused_clone_0:
[----:B------:R-:W0:Y:S02]  /*0000*/  LDC R1, c[0x0][0x28] ;  /* 0x00000a00ff017b82 */ /* 0x000e240000000800 */
[----:B------:R-:W1:Y:S01]  /*0010*/  S2R R8, SR_TID.X ;  /* 0x0000000000087919 */ /* 0x000e620000002100 */
[----:B------:R-:W2:Y:S01]  /*0020*/  LDC.64 R4, c[0x0][0x210] ;  /* 0x00008400ff047b82 */ /* 0x000ea20000000a00 */
[----:B------:R-:W-:Y:S01]  /*0030*/  ULDC.64 UR6, c[0x0][0x208] ;  /* 0x0000820000067ab9 */ /* 0x000fe20000000a00 */
[----:B------:R-:W3:Y:S01]  /*0040*/  S2R R0, SR_CTAID.Y ;  /* 0x0000000000007919 */ /* 0x000ee20000002600 */
[----:B------:R-:W4:Y:S01]  /*0050*/  S2R R6, SR_CTAID.X ;  /* 0x0000000000067919 */ /* 0x000f220000002500 */
[----:B-1----:R-:W-:Y:S01]  /*0060*/  SHF.R.U32.HI R9, RZ, 0x3, R8 ;  /* 0x00000003ff097819 */ /* 0x002fe20000011608 */
[----:B------:R-:W-:Y:S02]  /*0070*/  IMAD.SHL.U32 R7, R8, 0x2, RZ ;  /* 0x0000000208077824 */ /* 0x000fe400078e00ff */
[----:B---3--:R-:W-:Y:S01]  /*0080*/  IMAD.SHL.U32 R0, R0, 0x10, RZ ;  /* 0x0000001000007824 */ /* 0x008fe200078e00ff */
[----:B------:R-:W-:Y:S01]  /*0090*/  SGXT.U32 R9, R9, 0x4 ;  /* 0x000000040909781a */ /* 0x000fe20000000000 */
[----:B----4-:R-:W-:-:S03]  /*00a0*/  IMAD.SHL.U32 R6, R6, 0x10, RZ ;  /* 0x0000001006067824 */ /* 0x010fc600078e00ff */
[----:B------:R-:W-:Y:S02]  /*00b0*/  LOP3.LUT R2, R0, 0xe, R7, 0xf8, !PT ;  /* 0x0000000e00027812 */ /* 0x000fe400078ef807 */
[----:B------:R-:W-:-:S04]  /*00c0*/  LOP3.LUT R3, R6, R9, RZ, 0xfc, !PT ;  /* 0x0000000906037212 */ /* 0x000fc800078efcff */
[----:B------:R-:W-:Y:S01]  /*00d0*/  VIMNMX R10, R2, R3, !PT ;  /* 0x00000003020a7248 */ /* 0x000fe20007fe0100 */
[----:B------:R-:W-:-:S03]  /*00e0*/  IMAD R3, R3, 0x10, R2 ;  /* 0x0000001003037824 */ /* 0x000fc600078e0202 */
[----:B------:R-:W-:Y:S01]  /*00f0*/  ISETP.GE.AND P0, PT, R10, 0x10, PT ;  /* 0x000000100a00780c */ /* 0x000fe20003f06270 */
[----:B--2---:R-:W-:Y:S01]  /*0100*/  IMAD.WIDE R4, R3, 0x4, R4 ;  /* 0x0000000403047825 */ /* 0x004fe200078e0204 */
[----:B------:R-:W-:-:S11]  /*0110*/  CS2R R2, SRZ ;  /* 0x0000000000027805 */ /* 0x000fd6000001ff00 */
[----:B------:R1:W2:Y:S01]  /*0120*/  @!P0 LDG.E.64 R2, desc[UR6][R4.64] ;  /* 0x0000000604028981 */ /* 0x0002a2000c1e1b00 */
[----:B------:R-:W3:Y:S01]  /*0130*/  S2UR UR5, SR_CgaCtaId ;  /* 0x00000000000579c3 */ /* 0x000ee20000008800 */
[----:B------:R-:W-:Y:S01]  /*0140*/  IMAD.SHL.U32 R8, R8, 0x20, RZ ;  /* 0x0000002008087824 */ /* 0x000fe200078e00ff */
[----:B------:R-:W-:Y:S01]  /*0150*/  LOP3.LUT R11, R6, 0xe, R7, 0xf8, !PT ;  /* 0x0000000e060b7812 */ /* 0x000fe200078ef807 */
[----:B------:R-:W-:Y:S01]  /*0160*/  UMOV UR4, 0x400 ;  /* 0x0000040000047882 */ /* 0x000fe20000000000 */
[-C--:B------:R-:W-:Y:S02]  /*0170*/  LOP3.LUT R0, R0, R9.reuse, RZ, 0xfc, !PT ;  /* 0x0000000900007212 */ /* 0x080fe400078efcff */
[----:B------:R-:W-:Y:S02]  /*0180*/  LOP3.LUT R8, R8, 0xe0, RZ, 0xc0, !PT ;  /* 0x000000e008087812 */ /* 0x000fe400078ec0ff */
[----:B------:R-:W-:Y:S02]  /*0190*/  LOP3.LUT R6, R7, 0xfe, RZ, 0xc0, !PT ;  /* 0x000000fe07067812 */ /* 0x000fe400078ec0ff */
[----:B------:R-:W-:-:S02]  /*01a0*/  LOP3.LUT R9, R8, R9, RZ, 0xfc, !PT ;  /* 0x0000000908097212 */ /* 0x000fc400078efcff */
[----:B-1----:R-:W-:Y:S02]  /*01b0*/  LOP3.LUT R4, R8, 0x10, RZ, 0xfc, !PT ;  /* 0x0000001008047812 */ /* 0x002fe400078efcff */
[----:B------:R-:W-:Y:S02]  /*01c0*/  VIMNMX R5, R0, R11, !PT ;  /* 0x0000000b00057248 */ /* 0x000fe40007fe0100 */
[-C--:B------:R-:W-:Y:S02]  /*01d0*/  LEA.HI R8, R8, R9.reuse, RZ, 0x1c ;  /* 0x0000000908087211 */ /* 0x080fe400078fe0ff */
[----:B------:R-:W-:Y:S02]  /*01e0*/  LEA.HI R4, R4, R9, RZ, 0x1c ;  /* 0x0000000904047211 */ /* 0x000fe400078fe0ff */
[----:B------:R-:W-:Y:S02]  /*01f0*/  ISETP.GE.AND P0, PT, R5, 0x10, PT ;  /* 0x000000100500780c */ /* 0x000fe40003f06270 */
[----:B------:R-:W-:Y:S01]  /*0200*/  SHF.R.U32.HI R7, RZ, 0x4, R7 ;  /* 0x00000004ff077819 */ /* 0x000fe20000011607 */
[----:B---3--:R-:W-:-:S03]  /*0210*/  UPRMT UR4, UR5, 0x654, UR4 ;  /* 0x0000065405047896 */ /* 0x008fc60008000004 */
[----:B------:R-:W-:-:S03]  /*0220*/  SGXT.U32 R7, R7, 0x4 ;  /* 0x000000040707781a */ /* 0x000fc60000000000 */
[----:B------:R-:W-:Y:S02]  /*0230*/  LEA R5, R8, UR4, 0x2 ;  /* 0x0000000408057c11 */ /* 0x000fe4000f8e10ff */
[----:B------:R-:W-:Y:S01]  /*0240*/  IMAD.IADD R6, R6, 0x1, R7 ;  /* 0x0000000106067824 */ /* 0x000fe200078e0207 */
[----:B------:R-:W-:-:S04]  /*0250*/  LEA R4, R4, UR4, 0x2 ;  /* 0x0000000404047c11 */ /* 0x000fc8000f8e10ff */
[----:B------:R-:W-:Y:S01]  /*0260*/  LEA R6, R6, UR4, 0x2 ;  /* 0x0000000406067c11 */ /* 0x000fe2000f8e10ff */
[----:B--2---:R1:W-:Y:S04]  /*0270*/  STS [R5], R2 ;  /* 0x0000000205007388 */ /* 0x0043e80000000800 */
[----:B------:R1:W-:Y:S01]  /*0280*/  STS [R4+0x40], R3 ;  /* 0x0000400304007388 */ /* 0x0003e20000000800 */
[----:B------:R-:W-:Y:S06]  /*0290*/  BAR.SYNC.DEFER_BLOCKING 0x0 ;  /* 0x0000000000007b1d */ /* 0x000fec0000010000 */
[----:B-1----:R-:W-:Y:S05]  /*02a0*/  @P0 EXIT ;  /* 0x000000000000094d */ /* 0x002fea0003800000 */
[----:B------:R-:W-:Y:S01]  /*02b0*/  LDS R4, [R6] ;  /* 0x0000000006047984 */ /* 0x000fe20000000800 */
[----:B------:R-:W0:Y:S01]  /*02c0*/  LDC.64 R2, c[0x0][0x218] ;  /* 0x00008600ff027b82 */ /* 0x000e220000000a00 */
[----:B------:R-:W-:Y:S02]  /*02d0*/  IMAD R11, R0, 0x10, R11 ;  /* 0x00000010000b7824 */ /* 0x000fe400078e020b */
[----:B------:R-:W1:Y:S02]  /*02e0*/  LDS R5, [R6+0x4] ;  /* 0x0000040006057984 */ /* 0x000e640000000800 */
[----:B0-----:R-:W-:-:S05]  /*02f0*/  IMAD.WIDE R2, R11, 0x4, R2 ;  /* 0x000000040b027825 */ /* 0x001fca00078e0202 */
[----:B-1----:R-:W-:Y:S01]  /*0300*/  STG.E.64 desc[UR6][R2.64], R4 ;  /* 0x0000000402007986 */ /* 0x002fe2000c101b06 */
[----:B------:R-:W-:Y:S05]  /*0310*/  EXIT ;  /* 0x000000000000794d */ /* 0x000fea0003800000 */
.L_x_0:
[----:B------:R-:W-:-:S00]  /*0320*/  BRA `(.L_x_0) ;  /* 0xfffffffc00fc7947 */ /* 0x000fc0000383ffff */
[----:B------:R-:W-:-:S00]  /*0330*/  NOP ;  /* 0x0000000000007918 */ /* 0x000fc00000000000 */
        /* <DEDUP_REMOVED lines=12> */
.L_x_1:


//--------------------- .nv.shared.triton_poi_fused_clone_0 --------------------------
	.section	.nv.shared.triton_poi_fused_clone_0,"aw",@nobits
	.sectionflags	@""
	.align	16
	.zero		1024


//--------------------- .nv.constant0.triton_poi_fused_clone_0 --------------------------
	.section	.nv.constant0.triton_poi_fused_clone_0,"a",@progbits
	.sectionflags	@""
	.align	4
.nv.constant0.triton_poi_fused_clone_0:
	.zero		552
